//
// Generated by NVIDIA NVVM Compiler
//
// Compiler Build ID: CL-36424714
// Cuda compilation tools, release 13.0, V13.0.88
// Based on NVVM 20.0.0
//

.version 9.0
.target sm_100
.address_size 64

	// .globl	_Z16InitializeBufferPfm

.visible .entry _Z16InitializeBufferPfm(
	.param .u64 .ptr .align 1 _Z16InitializeBufferPfm_param_0,
	.param .u64 _Z16InitializeBufferPfm_param_1
)
{
	.reg .pred 	%p<3>;
	.reg .b32 	%r<8>;
	.reg .b64 	%rd<11>;

	ld.param.u64 	%rd6, [_Z16InitializeBufferPfm_param_0];
	ld.param.u64 	%rd7, [_Z16InitializeBufferPfm_param_1];
	mov.u32 	%r2, %tid.x;
	mov.u32 	%r1, %ntid.x;
	mov.u32 	%r3, %ctaid.x;
	mad.lo.s32 	%r4, %r1, %r3, %r2;
	cvt.s64.s32 	%rd10, %r4;
	setp.le.u64 	%p1, %rd7, %rd10;
	@%p1 bra 	$L__BB0_3;
	mov.u32 	%r5, %nctaid.x;
	mul.lo.s32 	%r6, %r1, %r5;
	cvt.s64.s32 	%rd2, %r6;
	cvta.to.global.u64 	%rd3, %rd6;
$L__BB0_2:
	shl.b64 	%rd8, %rd10, 2;
	add.s64 	%rd9, %rd3, %rd8;
	mov.b32 	%r7, 0;
	st.global.u32 	[%rd9], %r7;
	add.s64 	%rd10, %rd10, %rd2;
	setp.lt.u64 	%p2, %rd10, %rd7;
	@%p2 bra 	$L__BB0_2;
$L__BB0_3:
	ret;

}


// ===== COMPILED SASS (sm_100) =====

	.target	sm_100

	.elftype	@"ET_EXEC"


//--------------------- .note.nv.tkinfo           --------------------------
	.section	.note.nv.tkinfo,"",@"SHT_NOTE"
	.sectionflags	@"SHF_NOTE_NV_TKINFO"
	.tkinfo
        /*0018*/ 	.word	0x00000002
        /*0030*/ 	.string	""
        /*0030*/ 	.string	"ptxas"
        /*0030*/ 	.string	"Cuda compilation tools, release 13.0, V13.0.88"
        /*0030*/ 	.string	"Build cuda_13.0.r13.0/compiler.36424714_0"
        /*0030*/ 	.string	"-arch sm_100 -m 64 "



//--------------------- .note.nv.cuinfo           --------------------------
	.section	.note.nv.cuinfo,"",@"SHT_NOTE"
	.sectionflags	@"SHF_NOTE_NV_CUINFO"
        /*0018*/ 	.short	0x0002
        /*001a*/ 	.short	0x0064
        /*001c*/ 	.short	0x0082
	.zero		2


//--------------------- .nv.info                  --------------------------
	.section	.nv.info,"",@"SHT_CUDA_INFO"
	.align	4


	//----- nvinfo : EIATTR_REGCOUNT
	.align		4
        /*0000*/ 	.byte	0x04, 0x2f
        /*0002*/ 	.short	(.L_1 - .L_0)
	.align		4
.L_0:
        /*0004*/ 	.word	index@(_Z16InitializeBufferPfm)
        /*0008*/ 	.word	0x00000008


	//----- nvinfo : EIATTR_FRAME_SIZE
	.align		4
.L_1:
        /*000c*/ 	.byte	0x04, 0x11
        /*000e*/ 	.short	(.L_3 - .L_2)
	.align		4
.L_2:
        /*0010*/ 	.word	index@(_Z16InitializeBufferPfm)
        /*0014*/ 	.word	0x00000000


	//----- nvinfo : EIATTR_MIN_STACK_SIZE
	.align		4
.L_3:
        /*0018*/ 	.byte	0x04, 0x12
        /*001a*/ 	.short	(.L_5 - .L_4)
	.align		4
.L_4:
        /*001c*/ 	.word	index@(_Z16InitializeBufferPfm)
        /*0020*/ 	.word	0x00000000
.L_5:


//--------------------- .nv.compat                --------------------------
	.section	.nv.compat,"",@"SHT_CUDA_COMPAT_INFO"
	.align	4
        /*0000*/ 	.byte	0x02, 0x09, 0x00, 0x00, 0x02, 0x02, 0x01, 0x00, 0x02, 0x05, 0x05, 0x00, 0x03, 0x07, 0x01, 0x01
        /*0010*/ 	.byte	0x02, 0x03, 0x00, 0x00, 0x02, 0x06, 0x01, 0x00, 0x04, 0x0b, 0x08, 0x00, 0x09, 0x00, 0x00, 0x00
        /*0020*/ 	.byte	0x00, 0x00, 0x00, 0x00


//--------------------- .nv.info._Z16InitializeBufferPfm --------------------------
	.section	.nv.info._Z16InitializeBufferPfm,"",@"SHT_CUDA_INFO"
	.sectionflags	@""
	.align	4


	//----- nvinfo : EIATTR_CUDA_API_VERSION
	.align		4
        /*0000*/ 	.byte	0x04, 0x37
        /*0002*/ 	.short	(.L_7 - .L_6)
.L_6:
        /*0004*/ 	.word	0x00000082


	//----- nvinfo : EIATTR_KPARAM_INFO
	.align		4
.L_7:
        /*0008*/ 	.byte	0x04, 0x17
        /*000a*/ 	.short	(.L_9 - .L_8)
.L_8:
        /*000c*/ 	.word	0x00000000
        /*0010*/ 	.short	0x0001
        /*0012*/ 	.short	0x0008
        /*0014*/ 	.byte	0x00, 0xf0, 0x21, 0x00


	//----- nvinfo : EIATTR_KPARAM_INFO
	.align		4
.L_9:
        /*0018*/ 	.byte	0x04, 0x17
        /*001a*/ 	.short	(.L_11 - .L_10)
.L_10:
        /*001c*/ 	.word	0x00000000
        /*0020*/ 	.short	0x0000
        /*0022*/ 	.short	0x0000
        /*0024*/ 	.byte	0x00, 0xf5, 0x21, 0x00


	//----- nvinfo : EIATTR_SPARSE_MMA_MASK
	.align		4
.L_11:
        /*0028*/ 	.byte	0x03, 0x50
        /*002a*/ 	.short	0x0000


	//----- nvinfo : EIATTR_MAXREG_COUNT
	.align		4
        /*002c*/ 	.byte	0x03, 0x1b
        /*002e*/ 	.short	0x00ff


	//----- nvinfo : EIATTR_MERCURY_ISA_VERSION
	.align		4
        /*0030*/ 	.byte	0x03, 0x5f
        /*0032*/ 	.short	0x0101


	//----- nvinfo : EIATTR_VRC_CTA_INIT_COUNT
	.align		4
        /*0034*/ 	.byte	0x02, 0x4a
	.zero		1
	.zero		1


	//----- nvinfo : EIATTR_EXIT_INSTR_OFFSETS
	.align		4
        /*0038*/ 	.byte	0x04, 0x1c
        /*003a*/ 	.short	(.L_13 - .L_12)


	//   ....[0]....
.L_12:
        /*003c*/ 	.word	0x00000090


	//   ....[1]....
        /*0040*/ 	.word	0x00000180


	//----- nvinfo : EIATTR_CRS_STACK_SIZE
	.align		4
.L_13:
        /*0044*/ 	.byte	0x04, 0x1e
        /*0046*/ 	.short	(.L_15 - .L_14)
.L_14:
        /*0048*/ 	.word	0x00000000


	//----- nvinfo : EIATTR_CBANK_PARAM_SIZE
	.align		4
.L_15:
        /*004c*/ 	.byte	0x03, 0x19
        /*004e*/ 	.short	0x0010


	//----- nvinfo : EIATTR_PARAM_CBANK
	.align		4
        /*0050*/ 	.byte	0x04, 0x0a
        /*0052*/ 	.short	(.L_17 - .L_16)
	.align		4
.L_16:
        /*0054*/ 	.word	index@(.nv.constant0._Z16InitializeBufferPfm)
        /*0058*/ 	.short	0x0380
        /*005a*/ 	.short	0x0010


	//----- nvinfo : EIATTR_SW_WAR
	.align		4
.L_17:
        /*005c*/ 	.byte	0x04, 0x36
        /*005e*/ 	.short	(.L_19 - .L_18)
.L_18:
        /*0060*/ 	.word	0x00000008
.L_19:


//--------------------- .nv.callgraph             --------------------------
	.section	.nv.callgraph,"",@"SHT_CUDA_CALLGRAPH"
	.align	4
	.sectionentsize	8
	.align		4
        /*0000*/ 	.word	0x00000000
	.align		4
        /*0004*/ 	.word	0xffffffff
	.align		4
        /*0008*/ 	.word	0x00000000
	.align		4
        /*000c*/ 	.word	0xfffffffe
	.align		4
        /*0010*/ 	.word	0x00000000
	.align		4
        /*0014*/ 	.word	0xfffffffd
	.align		4
        /*0018*/ 	.word	0x00000000
	.align		4
        /*001c*/ 	.word	0xfffffffc


//--------------------- .text._Z16InitializeBufferPfm --------------------------
	.section	.text._Z16InitializeBufferPfm,"ax",@progbits
	.align	128
        .global         _Z16InitializeBufferPfm
        .type           _Z16InitializeBufferPfm,@function
        .size           _Z16InitializeBufferPfm,(.L_x_2 - _Z16InitializeBufferPfm)
        .other          _Z16InitializeBufferPfm,@"STO_CUDA_ENTRY STV_DEFAULT"
_Z16InitializeBufferPfm:
.text._Z16InitializeBufferPfm:
[----:B------:R-:W-:Y:S01]  /*0000*/  LDC R1, c[0x0][0x37c] ;  /* 0x0000df00ff017b82 */ /* 0x000fe20000000800 */
[----:B------:R-:W0:Y:S01]  /*0010*/  S2R R0, SR_TID.X ;  /* 0x0000000000007919 */ /* 0x000e220000002100 */
[----:B------:R-:W0:Y:S01]  /*0020*/  LDCU UR4, c[0x0][0x360] ;  /* 0x00006c00ff0477ac */ /* 0x000e220008000800 */
[----:B------:R-:W0:Y:S01]  /*0030*/  S2R R3, SR_CTAID.X ;  /* 0x0000000000037919 */ /* 0x000e220000002500 */
[----:B------:R-:W1:Y:S01]  /*0040*/  LDCU.64 UR8, c[0x0][0x388] ;  /* 0x00007100ff0877ac */ /* 0x000e620008000a00 */
[----:B0-----:R-:W-:-:S05]  /*0050*/  IMAD R0, R3, UR4, R0 ;  /* 0x0000000403007c24 */ /* 0x001fca000f8e0200 */
[----:B-1----:R-:W-:Y:S02]  /*0060*/  ISETP.GE.U32.AND P0, PT, R0, UR8, PT ;  /* 0x0000000800007c0c */ /* 0x002fe4000bf06070 */
[----:B------:R-:W-:-:S04]  /*0070*/  SHF.R.S32.HI R3, RZ, 0x1f, R0 ;  /* 0x0000001fff037819 */ /* 0x000fc80000011400 */
[----:B------:R-:W-:-:S13]  /*0080*/  ISETP.GE.U32.AND.EX P0, PT, R3, UR9, PT, P0 ;  /* 0x0000000903007c0c */ /* 0x000fda000bf06100 */
[----:B------:R-:W-:Y:S05]  /*0090*/  @P0 EXIT ;  /* 0x000000000000094d */ /* 0x000fea0003800000 */
[----:B------:R-:W0:Y:S01]  /*00a0*/  LDC R2, c[0x0][0x370] ;  /* 0x0000dc00ff027b82 */ /* 0x000e220000000800 */
[----:B------:R-:W-:Y:S01]  /*00b0*/  IMAD.MOV.U32 R5, RZ, RZ, R0 ;  /* 0x000000ffff057224 */ /* 0x000fe200078e0000 */
[----:B------:R-:W1:Y:S01]  /*00c0*/  LDCU.64 UR6, c[0x0][0x358] ;  /* 0x00006b00ff0677ac */ /* 0x000e620008000a00 */
[----:B------:R-:W-:Y:S01]  /*00d0*/  IMAD.MOV.U32 R4, RZ, RZ, R3 ;  /* 0x000000ffff047224 */ /* 0x000fe200078e0003 */
[----:B------:R-:W2:Y:S02]  /*00e0*/  LDCU.64 UR10, c[0x0][0x380] ;  /* 0x00007000ff0a77ac */ /* 0x000ea40008000a00 */
[----:B012---:R-:W-:-:S07]  /*00f0*/  IMAD R0, R2, UR4, RZ ;  /* 0x0000000402007c24 */ /* 0x007fce000f8e02ff */
.L_x_0:
[----:B------:R-:W-:-:S04]  /*0100*/  LEA R2, P0, R5, UR10, 0x2 ;  /* 0x0000000a05027c11 */ /* 0x000fc8000f8010ff */
[----:B------:R-:W-:Y:S02]  /*0110*/  LEA.HI.X R3, R5, UR11, R4, 0x2, P0 ;  /* 0x0000000b05037c11 */ /* 0x000fe400080f1404 */
[----:B------:R-:W-:-:S03]  /*0120*/  IADD3 R5, P0, PT, R0, R5, RZ ;  /* 0x0000000500057210 */ /* 0x000fc60007f1e0ff */
[----:B------:R0:W-:Y:S01]  /*0130*/  STG.E desc[UR6][R2.64], RZ ;  /* 0x000000ff02007986 */ /* 0x0001e2000c101906 */
[----:B------:R-:W-:Y:S02]  /*0140*/  LEA.HI.X.SX32 R4, R0, R4, 0x1, P0 ;  /* 0x0000000400047211 */ /* 0x000fe400000f0eff */
[----:B------:R-:W-:-:S04]  /*0150*/  ISETP.GE.U32.AND P0, PT, R5, UR8, PT ;  /* 0x0000000805007c0c */ /* 0x000fc8000bf06070 */
[----:B------:R-:W-:-:S13]  /*0160*/  ISETP.GE.U32.AND.EX P0, PT, R4, UR9, PT, P0 ;  /* 0x0000000904007c0c */ /* 0x000fda000bf06100 */
[----:B0-----:R-:W-:Y:S05]  /*0170*/  @!P0 BRA `(.L_x_0) ;  /* 0xfffffffc00e08947 */ /* 0x001fea000383ffff */
[----:B------:R-:W-:Y:S05]  /*0180*/  EXIT ;  /* 0x000000000000794d */ /* 0x000fea0003800000 */
.L_x_1:
[----:B------:R-:W-:-:S00]  /*0190*/  BRA `(.L_x_1) ;  /* 0xfffffffc00fc7947 */ /* 0x000fc0000383ffff */
[----:B------:R-:W-:-:S00]  /*01a0*/  NOP ;  /* 0x0000000000007918 */ /* 0x000fc00000000000 */
        /* <DEDUP_REMOVED lines=13> */
.L_x_2:


//--------------------- .nv.shared.reserved.0     --------------------------
	.section	.nv.shared.reserved.0,"aw",@nobits
	.weak		__nv_reservedSMEM_offset_0_alias
	.size		__nv_reservedSMEM_offset_0_alias, 0, 64
	.other		__nv_reservedSMEM_offset_0_alias,@"STO_CUDA_RESERVED_SHARED STV_DEFAULT"
__nv_reservedSMEM_offset_0_alias:
	.zero		0
	.zero		64


//--------------------- .nv.constant0._Z16InitializeBufferPfm --------------------------
	.section	.nv.constant0._Z16InitializeBufferPfm,"a",@progbits
	.sectionflags	@""
	.align	4
.nv.constant0._Z16InitializeBufferPfm:
	.zero		912


//--------------------- SYMBOLS --------------------------

	.type		.nv.reservedSmem.offset0,@object
	.size		.nv.reservedSmem.offset0,0x4
